//
// Generated by NVIDIA NVVM Compiler
//
// Compiler Build ID: CL-36424714
// Cuda compilation tools, release 13.0, V13.0.88
// Based on NVVM 20.0.0
//

.version 9.0
.target sm_100
.address_size 64

	// .globl	_Z13matMul_kernelPfS_S_
// _ZZ20matMul_kernel_sharedPfS_S_E2sA has been demoted
// _ZZ20matMul_kernel_sharedPfS_S_E2sB has been demoted

.visible .entry _Z13matMul_kernelPfS_S_(
	.param .u64 .ptr .align 1 _Z13matMul_kernelPfS_S__param_0,
	.param .u64 .ptr .align 1 _Z13matMul_kernelPfS_S__param_1,
	.param .u64 .ptr .align 1 _Z13matMul_kernelPfS_S__param_2
)
{
	.reg .pred 	%p<3>;
	.reg .b32 	%r<17>;
	.reg .b32 	%f<102>;
	.reg .b64 	%rd<13>;

	ld.param.u64 	%rd6, [_Z13matMul_kernelPfS_S__param_0];
	ld.param.u64 	%rd7, [_Z13matMul_kernelPfS_S__param_1];
	ld.param.u64 	%rd8, [_Z13matMul_kernelPfS_S__param_2];
	cvta.to.global.u64 	%rd1, %rd7;
	cvta.to.global.u64 	%rd2, %rd6;
	cvta.to.global.u64 	%rd9, %rd8;
	mov.u32 	%r8, %tid.y;
	mov.u32 	%r1, %tid.x;
	mov.u32 	%r9, %ntid.x;
	mad.lo.s32 	%r10, %r8, %r9, %r1;
	mul.wide.u32 	%rd10, %r10, 4;
	add.s64 	%rd3, %rd9, %rd10;
	mov.b32 	%r15, 0;
	st.global.u32 	[%rd3], %r15;
	shl.b32 	%r2, %r8, 7;
	mov.f32 	%f101, 0f00000000;
$L__BB0_1:
	add.s32 	%r12, %r2, %r15;
	mul.wide.u32 	%rd11, %r12, 4;
	add.s64 	%rd4, %rd2, %rd11;
	shl.b32 	%r13, %r15, 5;
	add.s32 	%r14, %r13, %r1;
	mul.wide.u32 	%rd12, %r14, 4;
	add.s64 	%rd5, %rd1, %rd12;
	mov.b32 	%r16, 0;
$L__BB0_2:
	ld.global.f32 	%f5, [%rd4];
	ld.global.f32 	%f6, [%rd5];
	fma.rn.f32 	%f7, %f5, %f6, %f101;
	st.global.f32 	[%rd3], %f7;
	ld.global.f32 	%f8, [%rd4];
	ld.global.f32 	%f9, [%rd5];
	fma.rn.f32 	%f10, %f8, %f9, %f7;
	st.global.f32 	[%rd3], %f10;
	ld.global.f32 	%f11, [%rd4];
	ld.global.f32 	%f12, [%rd5];
	fma.rn.f32 	%f13, %f11, %f12, %f10;
	st.global.f32 	[%rd3], %f13;
	ld.global.f32 	%f14, [%rd4];
	ld.global.f32 	%f15, [%rd5];
	fma.rn.f32 	%f16, %f14, %f15, %f13;
	st.global.f32 	[%rd3], %f16;
	ld.global.f32 	%f17, [%rd4];
	ld.global.f32 	%f18, [%rd5];
	fma.rn.f32 	%f19, %f17, %f18, %f16;
	st.global.f32 	[%rd3], %f19;
	ld.global.f32 	%f20, [%rd4];
	ld.global.f32 	%f21, [%rd5];
	fma.rn.f32 	%f22, %f20, %f21, %f19;
	st.global.f32 	[%rd3], %f22;
	ld.global.f32 	%f23, [%rd4];
	ld.global.f32 	%f24, [%rd5];
	fma.rn.f32 	%f25, %f23, %f24, %f22;
	st.global.f32 	[%rd3], %f25;
	ld.global.f32 	%f26, [%rd4];
	ld.global.f32 	%f27, [%rd5];
	fma.rn.f32 	%f28, %f26, %f27, %f25;
	st.global.f32 	[%rd3], %f28;
	ld.global.f32 	%f29, [%rd4];
	ld.global.f32 	%f30, [%rd5];
	fma.rn.f32 	%f31, %f29, %f30, %f28;
	st.global.f32 	[%rd3], %f31;
	ld.global.f32 	%f32, [%rd4];
	ld.global.f32 	%f33, [%rd5];
	fma.rn.f32 	%f34, %f32, %f33, %f31;
	st.global.f32 	[%rd3], %f34;
	ld.global.f32 	%f35, [%rd4];
	ld.global.f32 	%f36, [%rd5];
	fma.rn.f32 	%f37, %f35, %f36, %f34;
	st.global.f32 	[%rd3], %f37;
	ld.global.f32 	%f38, [%rd4];
	ld.global.f32 	%f39, [%rd5];
	fma.rn.f32 	%f40, %f38, %f39, %f37;
	st.global.f32 	[%rd3], %f40;
	ld.global.f32 	%f41, [%rd4];
	ld.global.f32 	%f42, [%rd5];
	fma.rn.f32 	%f43, %f41, %f42, %f40;
	st.global.f32 	[%rd3], %f43;
	ld.global.f32 	%f44, [%rd4];
	ld.global.f32 	%f45, [%rd5];
	fma.rn.f32 	%f46, %f44, %f45, %f43;
	st.global.f32 	[%rd3], %f46;
	ld.global.f32 	%f47, [%rd4];
	ld.global.f32 	%f48, [%rd5];
	fma.rn.f32 	%f49, %f47, %f48, %f46;
	st.global.f32 	[%rd3], %f49;
	ld.global.f32 	%f50, [%rd4];
	ld.global.f32 	%f51, [%rd5];
	fma.rn.f32 	%f52, %f50, %f51, %f49;
	st.global.f32 	[%rd3], %f52;
	ld.global.f32 	%f53, [%rd4];
	ld.global.f32 	%f54, [%rd5];
	fma.rn.f32 	%f55, %f53, %f54, %f52;
	st.global.f32 	[%rd3], %f55;
	ld.global.f32 	%f56, [%rd4];
	ld.global.f32 	%f57, [%rd5];
	fma.rn.f32 	%f58, %f56, %f57, %f55;
	st.global.f32 	[%rd3], %f58;
	ld.global.f32 	%f59, [%rd4];
	ld.global.f32 	%f60, [%rd5];
	fma.rn.f32 	%f61, %f59, %f60, %f58;
	st.global.f32 	[%rd3], %f61;
	ld.global.f32 	%f62, [%rd4];
	ld.global.f32 	%f63, [%rd5];
	fma.rn.f32 	%f64, %f62, %f63, %f61;
	st.global.f32 	[%rd3], %f64;
	ld.global.f32 	%f65, [%rd4];
	ld.global.f32 	%f66, [%rd5];
	fma.rn.f32 	%f67, %f65, %f66, %f64;
	st.global.f32 	[%rd3], %f67;
	ld.global.f32 	%f68, [%rd4];
	ld.global.f32 	%f69, [%rd5];
	fma.rn.f32 	%f70, %f68, %f69, %f67;
	st.global.f32 	[%rd3], %f70;
	ld.global.f32 	%f71, [%rd4];
	ld.global.f32 	%f72, [%rd5];
	fma.rn.f32 	%f73, %f71, %f72, %f70;
	st.global.f32 	[%rd3], %f73;
	ld.global.f32 	%f74, [%rd4];
	ld.global.f32 	%f75, [%rd5];
	fma.rn.f32 	%f76, %f74, %f75, %f73;
	st.global.f32 	[%rd3], %f76;
	ld.global.f32 	%f77, [%rd4];
	ld.global.f32 	%f78, [%rd5];
	fma.rn.f32 	%f79, %f77, %f78, %f76;
	st.global.f32 	[%rd3], %f79;
	ld.global.f32 	%f80, [%rd4];
	ld.global.f32 	%f81, [%rd5];
	fma.rn.f32 	%f82, %f80, %f81, %f79;
	st.global.f32 	[%rd3], %f82;
	ld.global.f32 	%f83, [%rd4];
	ld.global.f32 	%f84, [%rd5];
	fma.rn.f32 	%f85, %f83, %f84, %f82;
	st.global.f32 	[%rd3], %f85;
	ld.global.f32 	%f86, [%rd4];
	ld.global.f32 	%f87, [%rd5];
	fma.rn.f32 	%f88, %f86, %f87, %f85;
	st.global.f32 	[%rd3], %f88;
	ld.global.f32 	%f89, [%rd4];
	ld.global.f32 	%f90, [%rd5];
	fma.rn.f32 	%f91, %f89, %f90, %f88;
	st.global.f32 	[%rd3], %f91;
	ld.global.f32 	%f92, [%rd4];
	ld.global.f32 	%f93, [%rd5];
	fma.rn.f32 	%f94, %f92, %f93, %f91;
	st.global.f32 	[%rd3], %f94;
	ld.global.f32 	%f95, [%rd4];
	ld.global.f32 	%f96, [%rd5];
	fma.rn.f32 	%f97, %f95, %f96, %f94;
	st.global.f32 	[%rd3], %f97;
	ld.global.f32 	%f98, [%rd4];
	ld.global.f32 	%f99, [%rd5];
	fma.rn.f32 	%f101, %f98, %f99, %f97;
	st.global.f32 	[%rd3], %f101;
	add.s32 	%r16, %r16, 32;
	setp.ne.s32 	%p1, %r16, 1024;
	@%p1 bra 	$L__BB0_2;
	add.s32 	%r15, %r15, 1;
	setp.ne.s32 	%p2, %r15, 128;
	@%p2 bra 	$L__BB0_1;
	ret;

}
	// .globl	_Z18matMul_kernel_xRowPfS_S_
.visible .entry _Z18matMul_kernel_xRowPfS_S_(
	.param .u64 .ptr .align 1 _Z18matMul_kernel_xRowPfS_S__param_0,
	.param .u64 .ptr .align 1 _Z18matMul_kernel_xRowPfS_S__param_1,
	.param .u64 .ptr .align 1 _Z18matMul_kernel_xRowPfS_S__param_2
)
{
	.reg .pred 	%p<3>;
	.reg .b32 	%r<17>;
	.reg .b32 	%f<102>;
	.reg .b64 	%rd<13>;

	ld.param.u64 	%rd6, [_Z18matMul_kernel_xRowPfS_S__param_0];
	ld.param.u64 	%rd7, [_Z18matMul_kernel_xRowPfS_S__param_1];
	ld.param.u64 	%rd8, [_Z18matMul_kernel_xRowPfS_S__param_2];
	cvta.to.global.u64 	%rd1, %rd7;
	cvta.to.global.u64 	%rd2, %rd6;
	cvta.to.global.u64 	%rd9, %rd8;
	mov.u32 	%r8, %tid.x;
	mov.u32 	%r1, %tid.y;
	mov.u32 	%r9, %ntid.y;
	mad.lo.s32 	%r10, %r8, %r9, %r1;
	mul.wide.u32 	%rd10, %r10, 4;
	add.s64 	%rd3, %rd9, %rd10;
	mov.b32 	%r15, 0;
	st.global.u32 	[%rd3], %r15;
	shl.b32 	%r2, %r8, 7;
	mov.f32 	%f101, 0f00000000;
$L__BB1_1:
	add.s32 	%r12, %r2, %r15;
	mul.wide.u32 	%rd11, %r12, 4;
	add.s64 	%rd4, %rd2, %rd11;
	shl.b32 	%r13, %r15, 5;
	add.s32 	%r14, %r13, %r1;
	mul.wide.u32 	%rd12, %r14, 4;
	add.s64 	%rd5, %rd1, %rd12;
	mov.b32 	%r16, 0;
$L__BB1_2:
	ld.global.f32 	%f5, [%rd4];
	ld.global.f32 	%f6, [%rd5];
	fma.rn.f32 	%f7, %f5, %f6, %f101;
	st.global.f32 	[%rd3], %f7;
	ld.global.f32 	%f8, [%rd4];
	ld.global.f32 	%f9, [%rd5];
	fma.rn.f32 	%f10, %f8, %f9, %f7;
	st.global.f32 	[%rd3], %f10;
	ld.global.f32 	%f11, [%rd4];
	ld.global.f32 	%f12, [%rd5];
	fma.rn.f32 	%f13, %f11, %f12, %f10;
	st.global.f32 	[%rd3], %f13;
	ld.global.f32 	%f14, [%rd4];
	ld.global.f32 	%f15, [%rd5];
	fma.rn.f32 	%f16, %f14, %f15, %f13;
	st.global.f32 	[%rd3], %f16;
	ld.global.f32 	%f17, [%rd4];
	ld.global.f32 	%f18, [%rd5];
	fma.rn.f32 	%f19, %f17, %f18, %f16;
	st.global.f32 	[%rd3], %f19;
	ld.global.f32 	%f20, [%rd4];
	ld.global.f32 	%f21, [%rd5];
	fma.rn.f32 	%f22, %f20, %f21, %f19;
	st.global.f32 	[%rd3], %f22;
	ld.global.f32 	%f23, [%rd4];
	ld.global.f32 	%f24, [%rd5];
	fma.rn.f32 	%f25, %f23, %f24, %f22;
	st.global.f32 	[%rd3], %f25;
	ld.global.f32 	%f26, [%rd4];
	ld.global.f32 	%f27, [%rd5];
	fma.rn.f32 	%f28, %f26, %f27, %f25;
	st.global.f32 	[%rd3], %f28;
	ld.global.f32 	%f29, [%rd4];
	ld.global.f32 	%f30, [%rd5];
	fma.rn.f32 	%f31, %f29, %f30, %f28;
	st.global.f32 	[%rd3], %f31;
	ld.global.f32 	%f32, [%rd4];
	ld.global.f32 	%f33, [%rd5];
	fma.rn.f32 	%f34, %f32, %f33, %f31;
	st.global.f32 	[%rd3], %f34;
	ld.global.f32 	%f35, [%rd4];
	ld.global.f32 	%f36, [%rd5];
	fma.rn.f32 	%f37, %f35, %f36, %f34;
	st.global.f32 	[%rd3], %f37;
	ld.global.f32 	%f38, [%rd4];
	ld.global.f32 	%f39, [%rd5];
	fma.rn.f32 	%f40, %f38, %f39, %f37;
	st.global.f32 	[%rd3], %f40;
	ld.global.f32 	%f41, [%rd4];
	ld.global.f32 	%f42, [%rd5];
	fma.rn.f32 	%f43, %f41, %f42, %f40;
	st.global.f32 	[%rd3], %f43;
	ld.global.f32 	%f44, [%rd4];
	ld.global.f32 	%f45, [%rd5];
	fma.rn.f32 	%f46, %f44, %f45, %f43;
	st.global.f32 	[%rd3], %f46;
	ld.global.f32 	%f47, [%rd4];
	ld.global.f32 	%f48, [%rd5];
	fma.rn.f32 	%f49, %f47, %f48, %f46;
	st.global.f32 	[%rd3], %f49;
	ld.global.f32 	%f50, [%rd4];
	ld.global.f32 	%f51, [%rd5];
	fma.rn.f32 	%f52, %f50, %f51, %f49;
	st.global.f32 	[%rd3], %f52;
	ld.global.f32 	%f53, [%rd4];
	ld.global.f32 	%f54, [%rd5];
	fma.rn.f32 	%f55, %f53, %f54, %f52;
	st.global.f32 	[%rd3], %f55;
	ld.global.f32 	%f56, [%rd4];
	ld.global.f32 	%f57, [%rd5];
	fma.rn.f32 	%f58, %f56, %f57, %f55;
	st.global.f32 	[%rd3], %f58;
	ld.global.f32 	%f59, [%rd4];
	ld.global.f32 	%f60, [%rd5];
	fma.rn.f32 	%f61, %f59, %f60, %f58;
	st.global.f32 	[%rd3], %f61;
	ld.global.f32 	%f62, [%rd4];
	ld.global.f32 	%f63, [%rd5];
	fma.rn.f32 	%f64, %f62, %f63, %f61;
	st.global.f32 	[%rd3], %f64;
	ld.global.f32 	%f65, [%rd4];
	ld.global.f32 	%f66, [%rd5];
	fma.rn.f32 	%f67, %f65, %f66, %f64;
	st.global.f32 	[%rd3], %f67;
	ld.global.f32 	%f68, [%rd4];
	ld.global.f32 	%f69, [%rd5];
	fma.rn.f32 	%f70, %f68, %f69, %f67;
	st.global.f32 	[%rd3], %f70;
	ld.global.f32 	%f71, [%rd4];
	ld.global.f32 	%f72, [%rd5];
	fma.rn.f32 	%f73, %f71, %f72, %f70;
	st.global.f32 	[%rd3], %f73;
	ld.global.f32 	%f74, [%rd4];
	ld.global.f32 	%f75, [%rd5];
	fma.rn.f32 	%f76, %f74, %f75, %f73;
	st.global.f32 	[%rd3], %f76;
	ld.global.f32 	%f77, [%rd4];
	ld.global.f32 	%f78, [%rd5];
	fma.rn.f32 	%f79, %f77, %f78, %f76;
	st.global.f32 	[%rd3], %f79;
	ld.global.f32 	%f80, [%rd4];
	ld.global.f32 	%f81, [%rd5];
	fma.rn.f32 	%f82, %f80, %f81, %f79;
	st.global.f32 	[%rd3], %f82;
	ld.global.f32 	%f83, [%rd4];
	ld.global.f32 	%f84, [%rd5];
	fma.rn.f32 	%f85, %f83, %f84, %f82;
	st.global.f32 	[%rd3], %f85;
	ld.global.f32 	%f86, [%rd4];
	ld.global.f32 	%f87, [%rd5];
	fma.rn.f32 	%f88, %f86, %f87, %f85;
	st.global.f32 	[%rd3], %f88;
	ld.global.f32 	%f89, [%rd4];
	ld.global.f32 	%f90, [%rd5];
	fma.rn.f32 	%f91, %f89, %f90, %f88;
	st.global.f32 	[%rd3], %f91;
	ld.global.f32 	%f92, [%rd4];
	ld.global.f32 	%f93, [%rd5];
	fma.rn.f32 	%f94, %f92, %f93, %f91;
	st.global.f32 	[%rd3], %f94;
	ld.global.f32 	%f95, [%rd4];
	ld.global.f32 	%f96, [%rd5];
	fma.rn.f32 	%f97, %f95, %f96, %f94;
	st.global.f32 	[%rd3], %f97;
	ld.global.f32 	%f98, [%rd4];
	ld.global.f32 	%f99, [%rd5];
	fma.rn.f32 	%f101, %f98, %f99, %f97;
	st.global.f32 	[%rd3], %f101;
	add.s32 	%r16, %r16, 32;
	setp.ne.s32 	%p1, %r16, 1024;
	@%p1 bra 	$L__BB1_2;
	add.s32 	%r15, %r15, 1;
	setp.ne.s32 	%p2, %r15, 128;
	@%p2 bra 	$L__BB1_1;
	ret;

}
	// .globl	_Z20matMul_kernel_sharedPfS_S_
.visible .entry _Z20matMul_kernel_sharedPfS_S_(
	.param .u64 .ptr .align 1 _Z20matMul_kernel_sharedPfS_S__param_0,
	.param .u64 .ptr .align 1 _Z20matMul_kernel_sharedPfS_S__param_1,
	.param .u64 .ptr .align 1 _Z20matMul_kernel_sharedPfS_S__param_2
)
{
	.reg .pred 	%p<11>;
	.reg .b32 	%r<49>;
	.reg .b32 	%f<75>;
	.reg .b64 	%rd<13>;
	// demoted variable
	.shared .align 4 .b8 _ZZ20matMul_kernel_sharedPfS_S_E2sA[16384];
	// demoted variable
	.shared .align 4 .b8 _ZZ20matMul_kernel_sharedPfS_S_E2sB[16384];
	ld.param.u64 	%rd4, [_Z20matMul_kernel_sharedPfS_S__param_0];
	ld.param.u64 	%rd5, [_Z20matMul_kernel_sharedPfS_S__param_1];
	ld.param.u64 	%rd6, [_Z20matMul_kernel_sharedPfS_S__param_2];
	mov.u32 	%r1, %tid.y;
	mov.u32 	%r2, %tid.x;
	setp.gt.u32 	%p1, %r2, 127;
	shl.b32 	%r18, %r1, 9;
	mov.u32 	%r19, _ZZ20matMul_kernel_sharedPfS_S_E2sA;
	add.s32 	%r3, %r19, %r18;
	@%p1 bra 	$L__BB2_3;
	shl.b32 	%r4, %r1, 7;
	cvta.to.global.u64 	%rd1, %rd4;
	mov.b32 	%r43, 0;
	mov.u32 	%r44, %r43;
$L__BB2_2:
	add.s32 	%r22, %r44, %r2;
	add.s32 	%r23, %r4, %r22;
	mul.wide.u32 	%rd7, %r23, 4;
	add.s64 	%rd8, %rd1, %rd7;
	ld.global.f32 	%f5, [%rd8];
	shl.b32 	%r24, %r22, 2;
	add.s32 	%r25, %r3, %r24;
	st.shared.f32 	[%r25], %f5;
	add.s32 	%r44, %r44, 32;
	add.s32 	%r9, %r43, 1;
	setp.gt.u32 	%p2, %r43, 2;
	setp.gt.u32 	%p3, %r22, 95;
	or.pred  	%p4, %p2, %p3;
	mov.u32 	%r43, %r9;
	@%p4 bra 	$L__BB2_3;
	bra.uni 	$L__BB2_2;
$L__BB2_3:
	setp.gt.u32 	%p5, %r1, 127;
	shl.b32 	%r26, %r2, 2;
	mov.u32 	%r27, _ZZ20matMul_kernel_sharedPfS_S_E2sB;
	add.s32 	%r5, %r27, %r26;
	@%p5 bra 	$L__BB2_6;
	cvta.to.global.u64 	%rd2, %rd5;
	mov.b32 	%r45, 0;
	mov.u32 	%r46, %r45;
$L__BB2_5:
	add.s32 	%r30, %r46, %r1;
	shl.b32 	%r31, %r30, 5;
	add.s32 	%r32, %r31, %r2;
	mul.wide.u32 	%rd9, %r32, 4;
	add.s64 	%rd10, %rd2, %rd9;
	ld.global.f32 	%f6, [%rd10];
	shl.b32 	%r33, %r30, 7;
	add.s32 	%r34, %r5, %r33;
	st.shared.f32 	[%r34], %f6;
	add.s32 	%r46, %r46, 32;
	add.s32 	%r13, %r45, 1;
	setp.lt.u32 	%p6, %r45, 3;
	setp.lt.u32 	%p7, %r30, 96;
	and.pred  	%p8, %p6, %p7;
	mov.u32 	%r45, %r13;
	@%p8 bra 	$L__BB2_5;
$L__BB2_6:
	bar.sync 	0;
	mov.u32 	%r36, %ntid.x;
	mad.lo.s32 	%r37, %r1, %r36, %r2;
	cvta.to.global.u64 	%rd11, %rd6;
	mul.wide.u32 	%rd12, %r37, 4;
	add.s64 	%rd3, %rd11, %rd12;
	mov.b32 	%r47, 0;
	mov.f32 	%f74, 0f00000000;
$L__BB2_7:
	shl.b32 	%r39, %r47, 2;
	add.s32 	%r40, %r3, %r39;
	ld.shared.f32 	%f8, [%r40];
	shl.b32 	%r41, %r47, 7;
	add.s32 	%r42, %r5, %r41;
	ld.shared.f32 	%f9, [%r42];
	mul.f32 	%f2, %f8, %f9;
	mov.b32 	%r48, 0;
$L__BB2_8:
	add.f32 	%f10, %f74, %f2;
	add.f32 	%f11, %f10, %f2;
	add.f32 	%f12, %f11, %f2;
	add.f32 	%f13, %f12, %f2;
	add.f32 	%f14, %f13, %f2;
	add.f32 	%f15, %f14, %f2;
	add.f32 	%f16, %f15, %f2;
	add.f32 	%f17, %f16, %f2;
	add.f32 	%f18, %f17, %f2;
	add.f32 	%f19, %f18, %f2;
	add.f32 	%f20, %f19, %f2;
	add.f32 	%f21, %f20, %f2;
	add.f32 	%f22, %f21, %f2;
	add.f32 	%f23, %f22, %f2;
	add.f32 	%f24, %f23, %f2;
	add.f32 	%f25, %f24, %f2;
	add.f32 	%f26, %f25, %f2;
	add.f32 	%f27, %f26, %f2;
	add.f32 	%f28, %f27, %f2;
	add.f32 	%f29, %f28, %f2;
	add.f32 	%f30, %f29, %f2;
	add.f32 	%f31, %f30, %f2;
	add.f32 	%f32, %f31, %f2;
	add.f32 	%f33, %f32, %f2;
	add.f32 	%f34, %f33, %f2;
	add.f32 	%f35, %f34, %f2;
	add.f32 	%f36, %f35, %f2;
	add.f32 	%f37, %f36, %f2;
	add.f32 	%f38, %f37, %f2;
	add.f32 	%f39, %f38, %f2;
	add.f32 	%f40, %f39, %f2;
	add.f32 	%f41, %f40, %f2;
	add.f32 	%f42, %f41, %f2;
	add.f32 	%f43, %f42, %f2;
	add.f32 	%f44, %f43, %f2;
	add.f32 	%f45, %f44, %f2;
	add.f32 	%f46, %f45, %f2;
	add.f32 	%f47, %f46, %f2;
	add.f32 	%f48, %f47, %f2;
	add.f32 	%f49, %f48, %f2;
	add.f32 	%f50, %f49, %f2;
	add.f32 	%f51, %f50, %f2;
	add.f32 	%f52, %f51, %f2;
	add.f32 	%f53, %f52, %f2;
	add.f32 	%f54, %f53, %f2;
	add.f32 	%f55, %f54, %f2;
	add.f32 	%f56, %f55, %f2;
	add.f32 	%f57, %f56, %f2;
	add.f32 	%f58, %f57, %f2;
	add.f32 	%f59, %f58, %f2;
	add.f32 	%f60, %f59, %f2;
	add.f32 	%f61, %f60, %f2;
	add.f32 	%f62, %f61, %f2;
	add.f32 	%f63, %f62, %f2;
	add.f32 	%f64, %f63, %f2;
	add.f32 	%f65, %f64, %f2;
	add.f32 	%f66, %f65, %f2;
	add.f32 	%f67, %f66, %f2;
	add.f32 	%f68, %f67, %f2;
	add.f32 	%f69, %f68, %f2;
	add.f32 	%f70, %f69, %f2;
	add.f32 	%f71, %f70, %f2;
	add.f32 	%f72, %f71, %f2;
	add.f32 	%f74, %f72, %f2;
	add.s32 	%r48, %r48, 64;
	setp.ne.s32 	%p9, %r48, 1024;
	@%p9 bra 	$L__BB2_8;
	add.s32 	%r47, %r47, 1;
	setp.ne.s32 	%p10, %r47, 128;
	@%p10 bra 	$L__BB2_7;
	st.global.f32 	[%rd3], %f74;
	ret;

}


// ===== COMPILED SASS (sm_100) =====

	.target	sm_100

	.elftype	@"ET_EXEC"


//--------------------- .note.nv.tkinfo           --------------------------
	.section	.note.nv.tkinfo,"",@"SHT_NOTE"
	.sectionflags	@"SHF_NOTE_NV_TKINFO"
	.tkinfo
        /*0018*/ 	.word	0x00000002
        /*0030*/ 	.string	""
        /*0030*/ 	.string	"ptxas"
        /*0030*/ 	.string	"Cuda compilation tools, release 13.0, V13.0.88"
        /*0030*/ 	.string	"Build cuda_13.0.r13.0/compiler.36424714_0"
        /*0030*/ 	.string	"-arch sm_100 -m 64 "



//--------------------- .note.nv.cuinfo           --------------------------
	.section	.note.nv.cuinfo,"",@"SHT_NOTE"
	.sectionflags	@"SHF_NOTE_NV_CUINFO"
        /*0018*/ 	.short	0x0002
        /*001a*/ 	.short	0x0064
        /*001c*/ 	.short	0x0082
	.zero		2


//--------------------- .nv.info                  --------------------------
	.section	.nv.info,"",@"SHT_CUDA_INFO"
	.align	4


	//----- nvinfo : EIATTR_REGCOUNT
	.align		4
        /*0000*/ 	.byte	0x04, 0x2f
        /*0002*/ 	.short	(.L_1 - .L_0)
	.align		4
.L_0:
        /*0004*/ 	.word	index@(_Z13matMul_kernelPfS_S_)
        /*0008*/ 	.word	0x00000014


	//----- nvinfo : EIATTR_FRAME_SIZE
	.align		4
.L_1:
        /*000c*/ 	.byte	0x04, 0x11
        /*000e*/ 	.short	(.L_3 - .L_2)
	.align		4
.L_2:
        /*0010*/ 	.word	index@(_Z13matMul_kernelPfS_S_)
        /*0014*/ 	.word	0x00000000


	//----- nvinfo : EIATTR_REGCOUNT
	.align		4
.L_3:
        /*0018*/ 	.byte	0x04, 0x2f
        /*001a*/ 	.short	(.L_5 - .L_4)
	.align		4
.L_4:
        /*001c*/ 	.word	index@(_Z18matMul_kernel_xRowPfS_S_)
        /*0020*/ 	.word	0x00000014


	//----- nvinfo : EIATTR_FRAME_SIZE
	.align		4
.L_5:
        /*0024*/ 	.byte	0x04, 0x11
        /*0026*/ 	.short	(.L_7 - .L_6)
	.align		4
.L_6:
        /*0028*/ 	.word	index@(_Z18matMul_kernel_xRowPfS_S_)
        /*002c*/ 	.word	0x00000000


	//----- nvinfo : EIATTR_REGCOUNT
	.align		4
.L_7:
        /*0030*/ 	.byte	0x04, 0x2f
        /*0032*/ 	.short	(.L_9 - .L_8)
	.align		4
.L_8:
        /*0034*/ 	.word	index@(_Z20matMul_kernel_sharedPfS_S_)
        /*0038*/ 	.word	0x00000011


	//----- nvinfo : EIATTR_FRAME_SIZE
	.align		4
.L_9:
        /*003c*/ 	.byte	0x04, 0x11
        /*003e*/ 	.short	(.L_11 - .L_10)
	.align		4
.L_10:
        /*0040*/ 	.word	index@(_Z20matMul_kernel_sharedPfS_S_)
        /*0044*/ 	.word	0x00000000


	//----- nvinfo : EIATTR_MIN_STACK_SIZE
	.align		4
.L_11:
        /*0048*/ 	.byte	0x04, 0x12
        /*004a*/ 	.short	(.L_13 - .L_12)
	.align		4
.L_12:
        /*004c*/ 	.word	index@(_Z20matMul_kernel_sharedPfS_S_)
        /*0050*/ 	.word	0x00000000


	//----- nvinfo : EIATTR_MIN_STACK_SIZE
	.align		4
.L_13:
        /*0054*/ 	.byte	0x04, 0x12
        /*0056*/ 	.short	(.L_15 - .L_14)
	.align		4
.L_14:
        /*0058*/ 	.word	index@(_Z18matMul_kernel_xRowPfS_S_)
        /*005c*/ 	.word	0x00000000


	//----- nvinfo : EIATTR_MIN_STACK_SIZE
	.align		4
.L_15:
        /*0060*/ 	.byte	0x04, 0x12
        /*0062*/ 	.short	(.L_17 - .L_16)
	.align		4
.L_16:
        /*0064*/ 	.word	index@(_Z13matMul_kernelPfS_S_)
        /*0068*/ 	.word	0x00000000
.L_17:


//--------------------- .nv.compat                --------------------------
	.section	.nv.compat,"",@"SHT_CUDA_COMPAT_INFO"
	.align	4
        /*0000*/ 	.byte	0x02, 0x09, 0x00, 0x00, 0x02, 0x02, 0x01, 0x00, 0x02, 0x05, 0x05, 0x00, 0x03, 0x07, 0x01, 0x01
        /*0010*/ 	.byte	0x02, 0x03, 0x00, 0x00, 0x02, 0x06, 0x01, 0x00, 0x04, 0x0b, 0x08, 0x00, 0x09, 0x00, 0x00, 0x00
        /*0020*/ 	.byte	0x00, 0x00, 0x00, 0x00


//--------------------- .nv.info._Z20matMul_kernel_sharedPfS_S_ --------------------------
	.section	.nv.info._Z20matMul_kernel_sharedPfS_S_,"",@"SHT_CUDA_INFO"
	.sectionflags	@""
	.align	4


	//----- nvinfo : EIATTR_CUDA_API_VERSION
	.align		4
        /*0000*/ 	.byte	0x04, 0x37
        /*0002*/ 	.short	(.L_19 - .L_18)
.L_18:
        /*0004*/ 	.word	0x00000082


	//----- nvinfo : EIATTR_KPARAM_INFO
	.align		4
.L_19:
        /*0008*/ 	.byte	0x04, 0x17
        /*000a*/ 	.short	(.L_21 - .L_20)
.L_20:
        /*000c*/ 	.word	0x00000000
        /*0010*/ 	.short	0x0002
        /*0012*/ 	.short	0x0010
        /*0014*/ 	.byte	0x00, 0xf5, 0x21, 0x00


	//----- nvinfo : EIATTR_KPARAM_INFO
	.align		4
.L_21:
        /*0018*/ 	.byte	0x04, 0x17
        /*001a*/ 	.short	(.L_23 - .L_22)
.L_22:
        /*001c*/ 	.word	0x00000000
        /*0020*/ 	.short	0x0001
        /*0022*/ 	.short	0x0008
        /*0024*/ 	.byte	0x00, 0xf5, 0x21, 0x00


	//----- nvinfo : EIATTR_KPARAM_INFO
	.align		4
.L_23:
        /*0028*/ 	.byte	0x04, 0x17
        /*002a*/ 	.short	(.L_25 - .L_24)
.L_24:
        /*002c*/ 	.word	0x00000000
        /*0030*/ 	.short	0x0000
        /*0032*/ 	.short	0x0000
        /*0034*/ 	.byte	0x00, 0xf5, 0x21, 0x00


	//----- nvinfo : EIATTR_SPARSE_MMA_MASK
	.align		4
.L_25:
        /*0038*/ 	.byte	0x03, 0x50
        /*003a*/ 	.short	0x0000


	//----- nvinfo : EIATTR_MAXREG_COUNT
	.align		4
        /*003c*/ 	.byte	0x03, 0x1b
        /*003e*/ 	.short	0x00ff


	//----- nvinfo : EIATTR_NUM_BARRIERS
	.align		4
        /*0040*/ 	.byte	0x02, 0x4c
        /*0042*/ 	.byte	0x01
	.zero		1


	//----- nvinfo : EIATTR_MERCURY_ISA_VERSION
	.align		4
        /*0044*/ 	.byte	0x03, 0x5f
        /*0046*/ 	.short	0x0101


	//----- nvinfo : EIATTR_VRC_CTA_INIT_COUNT
	.align		4
        /*0048*/ 	.byte	0x02, 0x4a
	.zero		1
	.zero		1


	//----- nvinfo : EIATTR_EXIT_INSTR_OFFSETS
	.align		4
        /*004c*/ 	.byte	0x04, 0x1c
        /*004e*/ 	.short	(.L_27 - .L_26)


	//   ....[0]....
.L_26:
        /*0050*/ 	.word	0x00001440


	//----- nvinfo : EIATTR_CRS_STACK_SIZE
	.align		4
.L_27:
        /*0054*/ 	.byte	0x04, 0x1e
        /*0056*/ 	.short	(.L_29 - .L_28)
.L_28:
        /*0058*/ 	.word	0x00000000


	//----- nvinfo : EIATTR_CBANK_PARAM_SIZE
	.align		4
.L_29:
        /*005c*/ 	.byte	0x03, 0x19
        /*005e*/ 	.short	0x0018


	//----- nvinfo : EIATTR_PARAM_CBANK
	.align		4
        /*0060*/ 	.byte	0x04, 0x0a
        /*0062*/ 	.short	(.L_31 - .L_30)
	.align		4
.L_30:
        /*0064*/ 	.word	index@(.nv.constant0._Z20matMul_kernel_sharedPfS_S_)
        /*0068*/ 	.short	0x0380
        /*006a*/ 	.short	0x0018


	//----- nvinfo : EIATTR_SW_WAR
	.align		4
.L_31:
        /*006c*/ 	.byte	0x04, 0x36
        /*006e*/ 	.short	(.L_33 - .L_32)
.L_32:
        /*0070*/ 	.word	0x00000008
.L_33:


//--------------------- .nv.info._Z18matMul_kernel_xRowPfS_S_ --------------------------
	.section	.nv.info._Z18matMul_kernel_xRowPfS_S_,"",@"SHT_CUDA_INFO"
	.sectionflags	@""
	.align	4


	//----- nvinfo : EIATTR_CUDA_API_VERSION
	.align		4
        /*0000*/ 	.byte	0x04, 0x37
        /*0002*/ 	.short	(.L_35 - .L_34)
.L_34:
        /*0004*/ 	.word	0x00000082


	//----- nvinfo : EIATTR_KPARAM_INFO
	.align		4
.L_35:
        /*0008*/ 	.byte	0x04, 0x17
        /*000a*/ 	.short	(.L_37 - .L_36)
.L_36:
        /*000c*/ 	.word	0x00000000
        /*0010*/ 	.short	0x0002
        /*0012*/ 	.short	0x0010
        /*0014*/ 	.byte	0x00, 0xf5, 0x21, 0x00


	//----- nvinfo : EIATTR_KPARAM_INFO
	.align		4
.L_37:
        /*0018*/ 	.byte	0x04, 0x17
        /*001a*/ 	.short	(.L_39 - .L_38)
.L_38:
        /*001c*/ 	.word	0x00000000
        /*0020*/ 	.short	0x0001
        /*0022*/ 	.short	0x0008
        /*0024*/ 	.byte	0x00, 0xf5, 0x21, 0x00


	//----- nvinfo : EIATTR_KPARAM_INFO
	.align		4
.L_39:
        /*0028*/ 	.byte	0x04, 0x17
        /*002a*/ 	.short	(.L_41 - .L_40)
.L_40:
        /*002c*/ 	.word	0x00000000
        /*0030*/ 	.short	0x0000
        /*0032*/ 	.short	0x0000
        /*0034*/ 	.byte	0x00, 0xf5, 0x21, 0x00


	//----- nvinfo : EIATTR_SPARSE_MMA_MASK
	.align		4
.L_41:
        /*0038*/ 	.byte	0x03, 0x50
        /*003a*/ 	.short	0x0000


	//----- nvinfo : EIATTR_MAXREG_COUNT
	.align		4
        /*003c*/ 	.byte	0x03, 0x1b
        /*003e*/ 	.short	0x00ff


	//----- nvinfo : EIATTR_MERCURY_ISA_VERSION
	.align		4
        /*0040*/ 	.byte	0x03, 0x5f
        /*0042*/ 	.short	0x0101


	//----- nvinfo : EIATTR_VRC_CTA_INIT_COUNT
	.align		4
        /*0044*/ 	.byte	0x02, 0x4a
	.zero		1
	.zero		1


	//----- nvinfo : EIATTR_EXIT_INSTR_OFFSETS
	.align		4
        /*0048*/ 	.byte	0x04, 0x1c
        /*004a*/ 	.short	(.L_43 - .L_42)


	//   ....[0]....
.L_42:
        /*004c*/ 	.word	0x00000980


	//----- nvinfo : EIATTR_CBANK_PARAM_SIZE
	.align		4
.L_43:
        /*0050*/ 	.byte	0x03, 0x19
        /*0052*/ 	.short	0x0018


	//----- nvinfo : EIATTR_PARAM_CBANK
	.align		4
        /*0054*/ 	.byte	0x04, 0x0a
        /*0056*/ 	.short	(.L_45 - .L_44)
	.align		4
.L_44:
        /*0058*/ 	.word	index@(.nv.constant0._Z18matMul_kernel_xRowPfS_S_)
        /*005c*/ 	.short	0x0380
        /*005e*/ 	.short	0x0018


	//----- nvinfo : EIATTR_SW_WAR
	.align		4
.L_45:
        /*0060*/ 	.byte	0x04, 0x36
        /*0062*/ 	.short	(.L_47 - .L_46)
.L_46:
        /*0064*/ 	.word	0x00000008
.L_47:


//--------------------- .nv.info._Z13matMul_kernelPfS_S_ --------------------------
	.section	.nv.info._Z13matMul_kernelPfS_S_,"",@"SHT_CUDA_INFO"
	.sectionflags	@""
	.align	4


	//----- nvinfo : EIATTR_CUDA_API_VERSION
	.align		4
        /*0000*/ 	.byte	0x04, 0x37
        /*0002*/ 	.short	(.L_49 - .L_48)
.L_48:
        /*0004*/ 	.word	0x00000082


	//----- nvinfo : EIATTR_KPARAM_INFO
	.align		4
.L_49:
        /*0008*/ 	.byte	0x04, 0x17
        /*000a*/ 	.short	(.L_51 - .L_50)
.L_50:
        /*000c*/ 	.word	0x00000000
        /*0010*/ 	.short	0x0002
        /*0012*/ 	.short	0x0010
        /*0014*/ 	.byte	0x00, 0xf5, 0x21, 0x00


	//----- nvinfo : EIATTR_KPARAM_INFO
	.align		4
.L_51:
        /*0018*/ 	.byte	0x04, 0x17
        /*001a*/ 	.short	(.L_53 - .L_52)
.L_52:
        /*001c*/ 	.word	0x00000000
        /*0020*/ 	.short	0x0001
        /*0022*/ 	.short	0x0008
        /*0024*/ 	.byte	0x00, 0xf5, 0x21, 0x00


	//----- nvinfo : EIATTR_KPARAM_INFO
	.align		4
.L_53:
        /*0028*/ 	.byte	0x04, 0x17
        /*002a*/ 	.short	(.L_55 - .L_54)
.L_54:
        /*002c*/ 	.word	0x00000000
        /*0030*/ 	.short	0x0000
        /*0032*/ 	.short	0x0000
        /*0034*/ 	.byte	0x00, 0xf5, 0x21, 0x00


	//----- nvinfo : EIATTR_SPARSE_MMA_MASK
	.align		4
.L_55:
        /*0038*/ 	.byte	0x03, 0x50
        /*003a*/ 	.short	0x0000


	//----- nvinfo : EIATTR_MAXREG_COUNT
	.align		4
        /*003c*/ 	.byte	0x03, 0x1b
        /*003e*/ 	.short	0x00ff


	//----- nvinfo : EIATTR_MERCURY_ISA_VERSION
	.align		4
        /*0040*/ 	.byte	0x03, 0x5f
        /*0042*/ 	.short	0x0101


	//----- nvinfo : EIATTR_VRC_CTA_INIT_COUNT
	.align		4
        /*0044*/ 	.byte	0x02, 0x4a
	.zero		1
	.zero		1


	//----- nvinfo : EIATTR_EXIT_INSTR_OFFSETS
	.align		4
        /*0048*/ 	.byte	0x04, 0x1c
        /*004a*/ 	.short	(.L_57 - .L_56)


	//   ....[0]....
.L_56:
        /*004c*/ 	.word	0x00000980


	//----- nvinfo : EIATTR_CBANK_PARAM_SIZE
	.align		4
.L_57:
        /*0050*/ 	.byte	0x03, 0x19
        /*0052*/ 	.short	0x0018


	//----- nvinfo : EIATTR_PARAM_CBANK
	.align		4
        /*0054*/ 	.byte	0x04, 0x0a
        /*0056*/ 	.short	(.L_59 - .L_58)
	.align		4
.L_58:
        /*0058*/ 	.word	index@(.nv.constant0._Z13matMul_kernelPfS_S_)
        /*005c*/ 	.short	0x0380
        /*005e*/ 	.short	0x0018


	//----- nvinfo : EIATTR_SW_WAR
	.align		4
.L_59:
        /*0060*/ 	.byte	0x04, 0x36
        /*0062*/ 	.short	(.L_61 - .L_60)
.L_60:
        /*0064*/ 	.word	0x00000008
.L_61:


//--------------------- .nv.callgraph             --------------------------
	.section	.nv.callgraph,"",@"SHT_CUDA_CALLGRAPH"
	.align	4
	.sectionentsize	8
	.align		4
        /*0000*/ 	.word	0x00000000
	.align		4
        /*0004*/ 	.word	0xffffffff
	.align		4
        /*0008*/ 	.word	0x00000000
	.align		4
        /*000c*/ 	.word	0xfffffffe
	.align		4
        /*0010*/ 	.word	0x00000000
	.align		4
        /*0014*/ 	.word	0xfffffffd
	.align		4
        /*0018*/ 	.word	0x00000000
	.align		4
        /*001c*/ 	.word	0xfffffffc


//--------------------- .text._Z20matMul_kernel_sharedPfS_S_ --------------------------
	.section	.text._Z20matMul_kernel_sharedPfS_S_,"ax",@progbits
	.align	128
        .global         _Z20matMul_kernel_sharedPfS_S_
        .type           _Z20matMul_kernel_sharedPfS_S_,@function
        .size           _Z20matMul_kernel_sharedPfS_S_,(.L_x_15 - _Z20matMul_kernel_sharedPfS_S_)
        .other          _Z20matMul_kernel_sharedPfS_S_,@"STO_CUDA_ENTRY STV_DEFAULT"
_Z20matMul_kernel_sharedPfS_S_:
.text._Z20matMul_kernel_sharedPfS_S_:
[----:B------:R-:W-:Y:S01]  /*0000*/  LDC R1, c[0x0][0x37c] ;  /* 0x0000df00ff017b82 */ /* 0x000fe20000000800 */
[----:B------:R-:W0:Y:S07]  /*0010*/  S2R R14, SR_TID.X ;  /* 0x00000000000e7919 */ /* 0x000e2e0000002100 */
[----:B------:R-:W1:Y:S01]  /*0020*/  S2UR UR5, SR_CgaCtaId ;  /* 0x00000000000579c3 */ /* 0x000e620000008800 */
[----:B------:R-:W-:Y:S01]  /*0030*/  UMOV UR4, 0x400 ;  /* 0x0000040000047882 */ /* 0x000fe20000000000 */
[----:B------:R-:W2:Y:S01]  /*0040*/  LDCU.64 UR6, c[0x0][0x358] ;  /* 0x00006b00ff0677ac */ /* 0x000ea20008000a00 */
[----:B------:R-:W3:Y:S01]  /*0050*/  S2R R12, SR_TID.Y ;  /* 0x00000000000c7919 */ /* 0x000ee20000002200 */
[----:B------:R-:W-:Y:S01]  /*0060*/  BSSY.RECONVERGENT B0, `(.L_x_0) ;  /* 0x0000012000007945 */ /* 0x000fe20003800200 */
[----:B-1----:R-:W-:Y:S01]  /*0070*/  ULEA UR4, UR5, UR4, 0x18 ;  /* 0x0000000405047291 */ /* 0x002fe2000f8ec0ff */
[----:B0-----:R-:W-:-:S05]  /*0080*/  ISETP.GT.U32.AND P0, PT, R14, 0x7f, PT ;  /* 0x0000007f0e00780c */ /* 0x001fca0003f04070 */
[----:B---3--:R-:W-:-:S08]  /*0090*/  LEA R0, R12, UR4, 0x9 ;  /* 0x000000040c007c11 */ /* 0x008fd0000f8e48ff */
[----:B--2---:R-:W-:Y:S05]  /*00a0*/  @P0 BRA `(.L_x_1) ;  /* 0x0000000000340947 */ /* 0x004fea0003800000 */
[----:B------:R-:W0:Y:S01]  /*00b0*/  LDC.64 R4, c[0x0][0x380] ;  /* 0x0000e000ff047b82 */ /* 0x000e220000000a00 */
[----:B------:R-:W-:-:S07]  /*00c0*/  CS2R R6, SRZ ;  /* 0x0000000000067805 */ /* 0x000fce000001ff00 */
.L_x_2:
[----:B------:R-:W-:-:S04]  /*00d0*/  IADD3 R9, PT, PT, R14, R7, RZ ;  /* 0x000000070e097210 */ /* 0x000fc80007ffe0ff */
[----:B------:R-:W-:-:S05]  /*00e0*/  LEA R3, R12, R9, 0x7 ;  /* 0x000000090c037211 */ /* 0x000fca00078e38ff */
[----:B01----:R-:W-:-:S06]  /*00f0*/  IMAD.WIDE.U32 R2, R3, 0x4, R4 ;  /* 0x0000000403027825 */ /* 0x003fcc00078e0004 */
[----:B------:R-:W2:Y:S01]  /*0100*/  LDG.E R2, desc[UR6][R2.64] ;  /* 0x0000000602027981 */ /* 0x000ea2000c1e1900 */
[C---:B------:R-:W-:Y:S02]  /*0110*/  LEA R11, R9.reuse, R0, 0x2 ;  /* 0x00000000090b7211 */ /* 0x040fe400078e10ff */
[----:B------:R-:W-:Y:S02]  /*0120*/  ISETP.GT.U32.AND P0, PT, R9, 0x5f, PT ;  /* 0x0000005f0900780c */ /* 0x000fe40003f04070 */
[----:B------:R-:W-:Y:S02]  /*0130*/  IADD3 R7, PT, PT, R7, 0x20, RZ ;  /* 0x0000002007077810 */ /* 0x000fe40007ffe0ff */
[C---:B------:R-:W-:Y:S02]  /*0140*/  ISETP.GT.U32.OR P0, PT, R6.reuse, 0x2, P0 ;  /* 0x000000020600780c */ /* 0x040fe40000704470 */
[----:B------:R-:W-:Y:S01]  /*0150*/  IADD3 R6, PT, PT, R6, 0x1, RZ ;  /* 0x0000000106067810 */ /* 0x000fe20007ffe0ff */
[----:B--2---:R1:W-:Y:S10]  /*0160*/  STS [R11], R2 ;  /* 0x000000020b007388 */ /* 0x0043f40000000800 */
[----:B------:R-:W-:Y:S05]  /*0170*/  @!P0 BRA `(.L_x_2) ;  /* 0xfffffffc00d48947 */ /* 0x000fea000383ffff */
.L_x_1:
[----:B------:R-:W-:Y:S05]  /*0180*/  BSYNC.RECONVERGENT B0 ;  /* 0x0000000000007941 */ /* 0x000fea0003800200 */
.L_x_0:
[----:B------:R-:W0:Y:S01]  /*0190*/  S2UR UR5, SR_CgaCtaId ;  /* 0x00000000000579c3 */ /* 0x000e220000008800 */
[----:B------:R-:W-:Y:S01]  /*01a0*/  UMOV UR4, 0x400 ;  /* 0x0000040000047882 */ /* 0x000fe20000000000 */
[----:B------:R-:W-:Y:S01]  /*01b0*/  ISETP.GT.U32.AND P0, PT, R12, 0x7f, PT ;  /* 0x0000007f0c00780c */ /* 0x000fe20003f04070 */
[----:B------:R-:W-:Y:S01]  /*01c0*/  UIADD3 UR4, UPT, UPT, UR4, 0x4000, URZ ;  /* 0x0000400004047890 */ /* 0x000fe2000fffe0ff */
[----:B------:R-:W-:Y:S04]  /*01d0*/  BSSY.RECONVERGENT B0, `(.L_x_3) ;  /* 0x0000013000007945 */ /* 0x000fe80003800200 */
[----:B------:R-:W2:Y:S01]  /*01e0*/  LDC.64 R4, c[0x0][0x390] ;  /* 0x0000e400ff047b82 */ /* 0x000ea20000000a00 */
[----:B0-----:R-:W-:-:S06]  /*01f0*/  ULEA UR4, UR5, UR4, 0x18 ;  /* 0x0000000405047291 */ /* 0x001fcc000f8ec0ff */
[----:B-1----:R-:W-:Y:S01]  /*0200*/  LEA R2, R14, UR4, 0x2 ;  /* 0x000000040e027c11 */ /* 0x002fe2000f8e10ff */
[----:B------:R-:W-:Y:S06]  /*0210*/  @P0 BRA `(.L_x_4) ;  /* 0x0000000000380947 */ /* 0x000fec0003800000 */
[----:B------:R-:W0:Y:S01]  /*0220*/  LDC.64 R8, c[0x0][0x388] ;  /* 0x0000e200ff087b82 */ /* 0x000e220000000a00 */
[----:B------:R-:W-:Y:S01]  /*0230*/  HFMA2 R3, -RZ, RZ, 0, 0 ;  /* 0x00000000ff037431 */ /* 0x000fe200000001ff */
[----:B------:R-:W-:-:S07]  /*0240*/  MOV R10, RZ ;  /* 0x000000ff000a7202 */ /* 0x000fce0000000f00 */
.L_x_5:
[----:B------:R-:W-:-:S04]  /*0250*/  IADD3 R11, PT, PT, R12, R10, RZ ;  /* 0x0000000a0c0b7210 */ /* 0x000fc80007ffe0ff */
[----:B------:R-:W-:-:S05]  /*0260*/  LEA R7, R11, R14, 0x5 ;  /* 0x0000000e0b077211 */ /* 0x000fca00078e28ff */
[----:B01----:R-:W-:-:S06]  /*0270*/  IMAD.WIDE.U32 R6, R7, 0x4, R8 ;  /* 0x0000000407067825 */ /* 0x003fcc00078e0008 */
[----:B------:R-:W3:Y:S01]  /*0280*/  LDG.E R6, desc[UR6][R6.64] ;  /* 0x0000000606067981 */ /* 0x000ee2000c1e1900 */
[----:B------:R-:W-:Y:S02]  /*0290*/  LEA R13, R11, R2, 0x7 ;  /* 0x000000020b0d7211 */ /* 0x000fe400078e38ff */
[----:B------:R-:W-:Y:S02]  /*02a0*/  ISETP.LT.U32.AND P1, PT, R3, 0x3, PT ;  /* 0x000000030300780c */ /* 0x000fe40003f21070 */
[----:B------:R-:W-:Y:S02]  /*02b0*/  ISETP.GE.U32.AND P0, PT, R11, 0x60, PT ;  /* 0x000000600b00780c */ /* 0x000fe40003f06070 */
[----:B------:R-:W-:Y:S02]  /*02c0*/  IADD3 R3, PT, PT, R3, 0x1, RZ ;  /* 0x0000000103037810 */ /* 0x000fe40007ffe0ff */
[----:B------:R-:W-:Y:S01]  /*02d0*/  IADD3 R10, PT, PT, R10, 0x20, RZ ;  /* 0x000000200a0a7810 */ /* 0x000fe20007ffe0ff */
[----:B---3--:R1:W-:Y:S08]  /*02e0*/  STS [R13], R6 ;  /* 0x000000060d007388 */ /* 0x0083f00000000800 */
[----:B------:R-:W-:Y:S05]  /*02f0*/  @!P0 BRA P1, `(.L_x_5) ;  /* 0xfffffffc00d48947 */ /* 0x000fea000083ffff */
.L_x_4:
[----:B------:R-:W-:Y:S05]  /*0300*/  BSYNC.RECONVERGENT B0 ;  /* 0x0000000000007941 */ /* 0x000fea0003800200 */
.L_x_3:
[----:B------:R-:W0:Y:S01]  /*0310*/  LDCU UR4, c[0x0][0x360] ;  /* 0x00006c00ff0477ac */ /* 0x000e220008000800 */
[----:B------:R-:W-:Y:S01]  /*0320*/  BAR.SYNC.DEFER_BLOCKING 0x0 ;  /* 0x0000000000007b1d */ /* 0x000fe20000010000 */
[----:B------:R-:W-:Y:S02]  /*0330*/  HFMA2 R3, -RZ, RZ, 0, 0 ;  /* 0x00000000ff037431 */ /* 0x000fe400000001ff */
[----:B0-----:R-:W-:-:S04]  /*0340*/  IMAD R7, R12, UR4, R14 ;  /* 0x000000040c077c24 */ /* 0x001fc8000f8e020e */
[----:B--2---:R-:W-:Y:S01]  /*0350*/  IMAD.WIDE.U32 R4, R7, 0x4, R4 ;  /* 0x0000000407047825 */ /* 0x004fe200078e0004 */
[----:B------:R-:W-:-:S07]  /*0360*/  MOV R7, RZ ;  /* 0x000000ff00077202 */ /* 0x000fce0000000f00 */
.L_x_7:
[C---:B------:R-:W-:Y:S01]  /*0370*/  LEA R9, R3.reuse, R2, 0x7 ;  /* 0x0000000203097211 */ /* 0x040fe200078e38ff */
[----:B------:R-:W-:Y:S01]  /*0380*/  UMOV UR4, URZ ;  /* 0x000000ff00047c82 */ /* 0x000fe20008000000 */
[C---:B------:R-:W-:Y:S02]  /*0390*/  LEA R8, R3.reuse, R0, 0x2 ;  /* 0x0000000003087211 */ /* 0x040fe400078e10ff */
[----:B------:R-:W-:Y:S02]  /*03a0*/  IADD3 R3, PT, PT, R3, 0x1, RZ ;  /* 0x0000000103037810 */ /* 0x000fe40007ffe0ff */
[----:B------:R-:W-:Y:S02]  /*03b0*/  LDS R9, [R9] ;  /* 0x0000000009097984 */ /* 0x000fe40000000800 */
[----:B------:R-:W-:Y:S02]  /*03c0*/  ISETP.NE.AND P0, PT, R3, 0x80, PT ;  /* 0x000000800300780c */ /* 0x000fe40003f05270 */
[----:B-1----:R-:W0:Y:S02]  /*03d0*/  LDS R6, [R8] ;  /* 0x0000000008067984 */ /* 0x002e240000000800 */
[----:B0-----:R-:W-:-:S09]  /*03e0*/  FMUL R6, R6, R9 ;  /* 0x0000000906067220 */ /* 0x001fd20000400000 */
.L_x_6:
[----:B------:R-:W-:Y:S01]  /*03f0*/  FADD R7, R6, R7 ;  /* 0x0000000706077221 */ /* 0x000fe20000000000 */
[----:B------:R-:W-:-:S03]  /*0400*/  UIADD3 UR4, UPT, UPT, UR4, 0x100, URZ ;  /* 0x0000010004047890 */ /* 0x000fc6000fffe0ff */
[----:B------:R-:W-:Y:S01]  /*0410*/  FADD R7, R6, R7 ;  /* 0x0000000706077221 */ /* 0x000fe20000000000 */
[----:B------:R-:W-:-:S03]  /*0420*/  UISETP.NE.AND UP0, UPT, UR4, 0x400, UPT ;  /* 0x000004000400788c */ /* 0x000fc6000bf05270 */
[----:B------:R-:W-:-:S04]  /*0430*/  FADD R7, R6, R7 ;  /* 0x0000000706077221 */ /* 0x000fc80000000000 */
        /* <DEDUP_REMOVED lines=252> */
[----:B------:R-:W-:Y:S01]  /*1400*/  FADD R7, R6, R7 ;  /* 0x0000000706077221 */ /* 0x000fe20000000000 */
[----:B------:R-:W-:Y:S06]  /*1410*/  BRA.U UP0, `(.L_x_6) ;  /* 0xffffffed00f47547 */ /* 0x000fec000b83ffff */
[----:B------:R-:W-:Y:S05]  /*1420*/  @P0 BRA `(.L_x_7) ;  /* 0xffffffec00d00947 */ /* 0x000fea000383ffff */
[----:B------:R-:W-:Y:S01]  /*1430*/  STG.E desc[UR6][R4.64], R7 ;  /* 0x0000000704007986 */ /* 0x000fe2000c101906 */
[----:B------:R-:W-:Y:S05]  /*1440*/  EXIT ;  /* 0x000000000000794d */ /* 0x000fea0003800000 */
.L_x_8:
[----:B------:R-:W-:-:S00]  /*1450*/  BRA `(.L_x_8) ;  /* 0xfffffffc00fc7947 */ /* 0x000fc0000383ffff */
[----:B------:R-:W-:-:S00]  /*1460*/  NOP ;  /* 0x0000000000007918 */ /* 0x000fc00000000000 */
        /* <DEDUP_REMOVED lines=9> */
.L_x_15:


//--------------------- .text._Z18matMul_kernel_xRowPfS_S_ --------------------------
	.section	.text._Z18matMul_kernel_xRowPfS_S_,"ax",@progbits
	.align	128
        .global         _Z18matMul_kernel_xRowPfS_S_
        .type           _Z18matMul_kernel_xRowPfS_S_,@function
        .size           _Z18matMul_kernel_xRowPfS_S_,(.L_x_16 - _Z18matMul_kernel_xRowPfS_S_)
        .other          _Z18matMul_kernel_xRowPfS_S_,@"STO_CUDA_ENTRY STV_DEFAULT"
_Z18matMul_kernel_xRowPfS_S_:
.text._Z18matMul_kernel_xRowPfS_S_:
[----:B------:R-:W-:Y:S01]  /*0000*/  LDC R1, c[0x0][0x37c] ;  /* 0x0000df00ff017b82 */ /* 0x000fe20000000800 */
[----:B------:R-:W0:Y:S07]  /*0010*/  S2R R0, SR_TID.X ;  /* 0x0000000000007919 */ /* 0x000e2e0000002100 */
[----:B------:R-:W1:Y:S01]  /*0020*/  LDC.64 R2, c[0x0][0x390] ;  /* 0x0000e400ff027b82 */ /* 0x000e620000000a00 */
[----:B------:R-:W0:Y:S01]  /*0030*/  LDCU UR4, c[0x0][0x364] ;  /* 0x00006c80ff0477ac */ /* 0x000e220008000800 */
[----:B------:R-:W-:Y:S01]  /*0040*/  HFMA2 R8, -RZ, RZ, 0, 0 ;  /* 0x00000000ff087431 */ /* 0x000fe200000001ff */
[----:B------:R-:W0:Y:S01]  /*0050*/  S2R R9, SR_TID.Y ;  /* 0x0000000000097919 */ /* 0x000e220000002200 */
[----:B------:R-:W-:Y:S01]  /*0060*/  MOV R11, RZ ;  /* 0x000000ff000b7202 */ /* 0x000fe20000000f00 */
[----:B------:R-:W2:Y:S01]  /*0070*/  LDCU.64 UR6, c[0x0][0x358] ;  /* 0x00006b00ff0677ac */ /* 0x000ea20008000a00 */
[----:B0-----:R-:W-:-:S04]  /*0080*/  IMAD R5, R0, UR4, R9 ;  /* 0x0000000400057c24 */ /* 0x001fc8000f8e0209 */
[----:B-1----:R-:W-:-:S05]  /*0090*/  IMAD.WIDE.U32 R2, R5, 0x4, R2 ;  /* 0x0000000405027825 */ /* 0x002fca00078e0002 */
[----:B--2---:R0:W-:Y:S02]  /*00a0*/  STG.E desc[UR6][R2.64], RZ ;  /* 0x000000ff02007986 */ /* 0x0041e4000c101906 */
.L_x_10:
[----:B------:R-:W1:Y:S01]  /*00b0*/  LDC.64 R4, c[0x0][0x380] ;  /* 0x0000e000ff047b82 */ /* 0x000e620000000a00 */
[----:B--2---:R-:W-:Y:S01]  /*00c0*/  LEA R13, R0, R8, 0x7 ;  /* 0x00000008000d7211 */ /* 0x004fe200078e38ff */
[----:B------:R-:W-:Y:S01]  /*00d0*/  UMOV UR4, URZ ;  /* 0x000000ff00047c82 */ /* 0x000fe20008000000 */
[C---:B------:R-:W-:Y:S02]  /*00e0*/  LEA R15, R8.reuse, R9, 0x5 ;  /* 0x00000009080f7211 */ /* 0x040fe400078e28ff */
[----:B------:R-:W-:-:S03]  /*00f0*/  IADD3 R8, PT, PT, R8, 0x1, RZ ;  /* 0x0000000108087810 */ /* 0x000fc60007ffe0ff */
[----:B------:R-:W2:Y:S01]  /*0100*/  LDC.64 R6, c[0x0][0x388] ;  /* 0x0000e200ff067b82 */ /* 0x000ea20000000a00 */
[----:B------:R-:W-:Y:S01]  /*0110*/  ISETP.NE.AND P0, PT, R8, 0x80, PT ;  /* 0x000000800800780c */ /* 0x000fe20003f05270 */
[----:B-1----:R-:W-:-:S04]  /*0120*/  IMAD.WIDE.U32 R4, R13, 0x4, R4 ;  /* 0x000000040d047825 */ /* 0x002fc800078e0004 */
[----:B--2---:R-:W-:-:S08]  /*0130*/  IMAD.WIDE.U32 R6, R15, 0x4, R6 ;  /* 0x000000040f067825 */ /* 0x004fd000078e0006 */
.L_x_9:
[----:B--2---:R-:W2:Y:S04]  /*0140*/  LDG.E R10, desc[UR6][R4.64] ;  /* 0x00000006040a7981 */ /* 0x004ea8000c1e1900 */
[----:B------:R-:W2:Y:S02]  /*0150*/  LDG.E R12, desc[UR6][R6.64] ;  /* 0x00000006060c7981 */ /* 0x000ea4000c1e1900 */
[----:B--2---:R-:W-:-:S05]  /*0160*/  FFMA R11, R10, R12, R11 ;  /* 0x0000000c0a0b7223 */ /* 0x004fca000000000b */
[----:B------:R1:W-:Y:S04]  /*0170*/  STG.E desc[UR6][R2.64], R11 ;  /* 0x0000000b02007986 */ /* 0x0003e8000c101906 */
[----:B------:R-:W2:Y:S04]  /*0180*/  LDG.E R10, desc[UR6][R4.64] ;  /* 0x00000006040a7981 */ /* 0x000ea8000c1e1900 */
[----:B------:R-:W2:Y:S02]  /*0190*/  LDG.E R12, desc[UR6][R6.64] ;  /* 0x00000006060c7981 */ /* 0x000ea4000c1e1900 */
[----:B--2---:R-:W-:-:S05]  /*01a0*/  FFMA R13, R10, R12, R11 ;  /* 0x0000000c0a0d7223 */ /* 0x004fca000000000b */
[----:B------:R2:W-:Y:S04]  /*01b0*/  STG.E desc[UR6][R2.64], R13 ;  /* 0x0000000d02007986 */ /* 0x0005e8000c101906 */
[----:B------:R-:W3:Y:S04]  /*01c0*/  LDG.E R10, desc[UR6][R4.64] ;  /* 0x00000006040a7981 */ /* 0x000ee8000c1e1900 */
[----:B------:R-:W3:Y:S02]  /*01d0*/  LDG.E R12, desc[UR6][R6.64] ;  /* 0x00000006060c7981 */ /* 0x000ee4000c1e1900 */
[----:B---3--:R-:W-:-:S05]  /*01e0*/  FFMA R15, R10, R12, R13 ;  /* 0x0000000c0a0f7223 */ /* 0x008fca000000000d */
[----:B------:R3:W-:Y:S04]  /*01f0*/  STG.E desc[UR6][R2.64], R15 ;  /* 0x0000000f02007986 */ /* 0x0007e8000c101906 */
[----:B------:R-:W1:Y:S04]  /*0200*/  LDG.E R10, desc[UR6][R4.64] ;  /* 0x00000006040a7981 */ /* 0x000e68000c1e1900 */
[----:B------:R-:W1:Y:S02]  /*0210*/  LDG.E R12, desc[UR6][R6.64] ;  /* 0x00000006060c7981 */ /* 0x000e64000c1e1900 */
[----:B-1----:R-:W-:-:S05]  /*0220*/  FFMA R11, R10, R12, R15 ;  /* 0x0000000c0a0b7223 */ /* 0x002fca000000000f */
        /* <DEDUP_REMOVED lines=105> */
[----:B------:R-:W3:Y:S04]  /*08c0*/  LDG.E R10, desc[UR6][R4.64] ;  /* 0x00000006040a7981 */ /* 0x000ee8000c1e1900 */
[----:B------:R-:W3:Y:S02]  /*08d0*/  LDG.E R12, desc[UR6][R6.64] ;  /* 0x00000006060c7981 */ /* 0x000ee4000c1e1900 */
[----:B---3--:R-:W-:-:S05]  /*08e0*/  FFMA R17, R10, R12, R15 ;  /* 0x0000000c0a117223 */ /* 0x008fca000000000f */
[----:B------:R2:W-:Y:S04]  /*08f0*/  STG.E desc[UR6][R2.64], R17 ;  /* 0x0000001102007986 */ /* 0x0005e8000c101906 */
[----:B------:R-:W3:Y:S04]  /*0900*/  LDG.E R10, desc[UR6][R4.64] ;  /* 0x00000006040a7981 */ /* 0x000ee8000c1e1900 */
[----:B-1----:R-:W3:Y:S01]  /*0910*/  LDG.E R11, desc[UR6][R6.64] ;  /* 0x00000006060b7981 */ /* 0x002ee2000c1e1900 */
[----:B------:R-:W-:-:S04]  /*0920*/  UIADD3 UR4, UPT, UPT, UR4, 0x20, URZ ;  /* 0x0000002004047890 */ /* 0x000fc8000fffe0ff */
[----:B------:R-:W-:Y:S01]  /*0930*/  UISETP.NE.AND UP0, UPT, UR4, 0x400, UPT ;  /* 0x000004000400788c */ /* 0x000fe2000bf05270 */
[----:B---3--:R-:W-:-:S05]  /*0940*/  FFMA R11, R10, R11, R17 ;  /* 0x0000000b0a0b7223 */ /* 0x008fca0000000011 */
[----:B------:R2:W-:Y:S03]  /*0950*/  STG.E desc[UR6][R2.64], R11 ;  /* 0x0000000b02007986 */ /* 0x0005e6000c101906 */
[----:B------:R-:W-:Y:S05]  /*0960*/  BRA.U UP0, `(.L_x_9) ;  /* 0xfffffff500f47547 */ /* 0x000fea000b83ffff */
[----:B------:R-:W-:Y:S05]  /*0970*/  @P0 BRA `(.L_x_10) ;  /* 0xfffffff400cc0947 */ /* 0x000fea000383ffff */
[----:B------:R-:W-:Y:S05]  /*0980*/  EXIT ;  /* 0x000000000000794d */ /* 0x000fea0003800000 */
.L_x_11:
        /* <DEDUP_REMOVED lines=15> */
.L_x_16:


//--------------------- .text._Z13matMul_kernelPfS_S_ --------------------------
	.section	.text._Z13matMul_kernelPfS_S_,"ax",@progbits
	.align	128
        .global         _Z13matMul_kernelPfS_S_
        .type           _Z13matMul_kernelPfS_S_,@function
        .size           _Z13matMul_kernelPfS_S_,(.L_x_17 - _Z13matMul_kernelPfS_S_)
        .other          _Z13matMul_kernelPfS_S_,@"STO_CUDA_ENTRY STV_DEFAULT"
_Z13matMul_kernelPfS_S_:
.text._Z13matMul_kernelPfS_S_:
[----:B------:R-:W-:Y:S01]  /*0000*/  LDC R1, c[0x0][0x37c] ;  /* 0x0000df00ff017b82 */ /* 0x000fe20000000800 */
[----:B------:R-:W0:Y:S07]  /*0010*/  S2R R0, SR_TID.Y ;  /* 0x0000000000007919 */ /* 0x000e2e0000002200 */
[----:B------:R-:W1:Y:S01]  /*0020*/  LDC.64 R2, c[0x0][0x390] ;  /* 0x0000e400ff027b82 */ /* 0x000e620000000a00 */
[----:B------:R-:W0:Y:S01]  /*0030*/  LDCU UR4, c[0x0][0x360] ;  /* 0x00006c00ff0477ac */ /* 0x000e220008000800 */
[----:B------:R-:W-:Y:S01]  /*0040*/  HFMA2 R8, -RZ, RZ, 0, 0 ;  /* 0x00000000ff087431 */ /* 0x000fe200000001ff */
[----:B------:R-:W0:Y:S01]  /*0050*/  S2R R9, SR_TID.X ;  /* 0x0000000000097919 */ /* 0x000e220000002100 */
[----:B------:R-:W-:Y:S01]  /*0060*/  MOV R11, RZ ;  /* 0x000000ff000b7202 */ /* 0x000fe20000000f00 */
[----:B------:R-:W2:Y:S01]  /*0070*/  LDCU.64 UR6, c[0x0][0x358] ;  /* 0x00006b00ff0677ac */ /* 0x000ea20008000a00 */
[----:B0-----:R-:W-:-:S04]  /*0080*/  IMAD R5, R0, UR4, R9 ;  /* 0x0000000400057c24 */ /* 0x001fc8000f8e0209 */
[----:B-1----:R-:W-:-:S05]  /*0090*/  IMAD.WIDE.U32 R2, R5, 0x4, R2 ;  /* 0x0000000405027825 */ /* 0x002fca00078e0002 */
[----:B--2---:R0:W-:Y:S02]  /*00a0*/  STG.E desc[UR6][R2.64], RZ ;  /* 0x000000ff02007986 */ /* 0x0041e4000c101906 */
.L_x_13:
        /* <DEDUP_REMOVED lines=9> */
.L_x_12:
        /* <DEDUP_REMOVED lines=133> */
.L_x_14:
        /* <DEDUP_REMOVED lines=15> */
.L_x_17:


//--------------------- .nv.shared._Z20matMul_kernel_sharedPfS_S_ --------------------------
	.section	.nv.shared._Z20matMul_kernel_sharedPfS_S_,"aw",@nobits
	.sectionflags	@""
	.align	4
.nv.shared._Z20matMul_kernel_sharedPfS_S_:
	.zero		33792


//--------------------- .nv.shared.reserved.0     --------------------------
	.section	.nv.shared.reserved.0,"aw",@nobits
	.weak		__nv_reservedSMEM_offset_0_alias
	.size		__nv_reservedSMEM_offset_0_alias, 0, 64
	.other		__nv_reservedSMEM_offset_0_alias,@"STO_CUDA_RESERVED_SHARED STV_DEFAULT"
__nv_reservedSMEM_offset_0_alias:
	.zero		0
	.zero		64


//--------------------- .nv.constant0._Z20matMul_kernel_sharedPfS_S_ --------------------------
	.section	.nv.constant0._Z20matMul_kernel_sharedPfS_S_,"a",@progbits
	.sectionflags	@""
	.align	4
.nv.constant0._Z20matMul_kernel_sharedPfS_S_:
	.zero		920


//--------------------- .nv.constant0._Z18matMul_kernel_xRowPfS_S_ --------------------------
	.section	.nv.constant0._Z18matMul_kernel_xRowPfS_S_,"a",@progbits
	.sectionflags	@""
	.align	4
.nv.constant0._Z18matMul_kernel_xRowPfS_S_:
	.zero		920


//--------------------- .nv.constant0._Z13matMul_kernelPfS_S_ --------------------------
	.section	.nv.constant0._Z13matMul_kernelPfS_S_,"a",@progbits
	.sectionflags	@""
	.align	4
.nv.constant0._Z13matMul_kernelPfS_S_:
	.zero		920


//--------------------- SYMBOLS --------------------------

	.type		.nv.reservedSmem.offset0,@object
	.size		.nv.reservedSmem.offset0,0x4
	.type		.nv.reservedSmem.cap,@object
	.size		.nv.reservedSmem.cap,0x4
